	.headerflags	@"EF_CUDA_TEXMODE_UNIFIED EF_CUDA_64BIT_ADDRESS EF_CUDA_ACCELERATORS EF_CUDA_SM90 EF_CUDA_VIRTUAL_SM(EF_CUDA_SM90)"
	.elftype	@"ET_EXEC"


//--------------------- .nv.info                  --------------------------
	.section	.nv.info,"",@"SHT_CUDA_INFO"
	.align	4


	//----- nvinfo : EIATTR_REGCOUNT
	.align		4
        /*0000*/ 	.byte	0x04, 0x2f
        /*0002*/ 	.short	(.L_1 - .L_0)
	.align		4
.L_0:
        /*0004*/ 	.word	index@(triton_poi_fused__to_copy_30)
        /*0008*/ 	.word	0x0000000a


	//----- nvinfo : EIATTR_MIN_STACK_SIZE
	.align		4
.L_1:
        /*000c*/ 	.byte	0x04, 0x12
        /*000e*/ 	.short	(.L_3 - .L_2)
	.align		4
.L_2:
        /*0010*/ 	.word	index@(triton_poi_fused__to_copy_30)
        /*0014*/ 	.word	0x00000000


	//----- nvinfo : EIATTR_FRAME_SIZE
	.align		4
.L_3:
        /*0018*/ 	.byte	0x04, 0x11
        /*001a*/ 	.short	(.L_5 - .L_4)
	.align		4
.L_4:
        /*001c*/ 	.word	index@(triton_poi_fused__to_copy_30)
        /*0020*/ 	.word	0x00000000


	//----- nvinfo : EIATTR_MIN_STACK_SIZE
	.align		4
.L_5:
        /*0024*/ 	.byte	0x04, 0x12
        /*0026*/ 	.short	(.L_7 - .L_6)
	.align		4
.L_6:
        /*0028*/ 	.word	index@(triton_poi_fused__to_copy_30)
        /*002c*/ 	.word	0x00000000
.L_7:


//--------------------- .nv.info.triton_poi_fused__to_copy_30 --------------------------
	.section	.nv.info.triton_poi_fused__to_copy_30,"",@"SHT_CUDA_INFO"
	.sectionflags	@""
	.align	4


	//----- nvinfo : EIATTR_CUDA_API_VERSION
	.align		4
        /*0000*/ 	.byte	0x04, 0x37
        /*0002*/ 	.short	(.L_9 - .L_8)
.L_8:
        /*0004*/ 	.word	0x0000007c


	//----- nvinfo : EIATTR_KPARAM_INFO
	.align		4
.L_9:
        /*0008*/ 	.byte	0x04, 0x17
        /*000a*/ 	.short	(.L_11 - .L_10)
.L_10:
        /*000c*/ 	.word	0x00000000
        /*0010*/ 	.short	0x0001
        /*0012*/ 	.short	0x0008
        /*0014*/ 	.byte	0x00, 0xf0, 0x11, 0x00


	//----- nvinfo : EIATTR_KPARAM_INFO
	.align		4
.L_11:
        /*0018*/ 	.byte	0x04, 0x17
        /*001a*/ 	.short	(.L_13 - .L_12)
.L_12:
        /*001c*/ 	.word	0x00000000
        /*0020*/ 	.short	0x0000
        /*0022*/ 	.short	0x0000
        /*0024*/ 	.byte	0x00, 0xf4, 0x21, 0x00


	//----- nvinfo : EIATTR_SPARSE_MMA_MASK
	.align		4
.L_13:
        /*0028*/ 	.byte	0x03, 0x50
        /*002a*/ 	.short	0x0000


	//----- nvinfo : EIATTR_MAXREG_COUNT
	.align		4
        /*002c*/ 	.byte	0x03, 0x1b
        /*002e*/ 	.short	0x00ff


	//----- nvinfo : EIATTR_EXIT_INSTR_OFFSETS
	.align		4
        /*0030*/ 	.byte	0x04, 0x1c
        /*0032*/ 	.short	(.L_15 - .L_14)


	//   ....[0]....
.L_14:
        /*0034*/ 	.word	0x00000100


	//   ....[1]....
        /*0038*/ 	.word	0x00000130


	//----- nvinfo : EIATTR_REQNTID
	.align		4
.L_15:
        /*003c*/ 	.byte	0x04, 0x10
        /*003e*/ 	.short	(.L_17 - .L_16)
.L_16:
        /*0040*/ 	.word	0x00000020
        /*0044*/ 	.word	0x00000001
        /*0048*/ 	.word	0x00000001


	//----- nvinfo : EIATTR_CBANK_PARAM_SIZE
	.align		4
.L_17:
        /*004c*/ 	.byte	0x03, 0x19
        /*004e*/ 	.short	0x000c


	//----- nvinfo : EIATTR_PARAM_CBANK
	.align		4
        /*0050*/ 	.byte	0x04, 0x0a
        /*0052*/ 	.short	(.L_19 - .L_18)
	.align		4
.L_18:
        /*0054*/ 	.word	index@(.nv.constant0.triton_poi_fused__to_copy_30)
        /*0058*/ 	.short	0x0210
        /*005a*/ 	.short	0x000c


	//----- nvinfo : EIATTR_SW_WAR
	.align		4
.L_19:
        /*005c*/ 	.byte	0x04, 0x36
        /*005e*/ 	.short	(.L_21 - .L_20)
.L_20:
        /*0060*/ 	.word	0x00000008
.L_21:


//--------------------- .nv.callgraph             --------------------------
	.section	.nv.callgraph,"",@"SHT_CUDA_CALLGRAPH"
	.align	4
	.sectionentsize	8
	.align		4
        /*0000*/ 	.word	0x00000000
	.align		4
        /*0004*/ 	.word	0xffffffff
	.align		4
        /*0008*/ 	.word	0x00000000
	.align		4
        /*000c*/ 	.word	0xfffffffe
	.align		4
        /*0010*/ 	.word	0x00000000
	.align		4
        /*0014*/ 	.word	0xfffffffd
	.align		4
        /*0018*/ 	.word	0x00000000
	.align		4
        /*001c*/ 	.word	0xfffffffc


//--------------------- .text.triton_poi_fused__to_copy_30 --------------------------
	.section	.text.triton_poi_fused__to_copy_30,"ax",@progbits
	.align	128
        .global         triton_poi_fused__to_copy_30
        .type           triton_poi_fused__to_copy_30,@function
        .size           triton_poi_fused__to_copy_30,(.L_x_1 - triton_poi_fused__to_copy_30)
        .other          triton_poi_fused__to_copy_30,@"STO_CUDA_ENTRY STV_DEFAULT"
triton_poi_fused__to_copy_30:
.text.triton_poi_fused__to_copy_30:
[----:B------:R-:W0:Y:S02]  /*0000*/  LDC R1, c[0x0][0x28] ;  /* 0x00000a00ff017b82 */ /* 0x000e240000000800 */
[----:B------:R-:W1:Y:S01]  /*0010*/  S2R R6, SR_TID.X ;  /* 0x0000000000067919 */ /* 0x000e620000002100 */
[----:B------:R-:W-:Y:S01]  /*0020*/  IMAD.MOV.U32 R7, RZ, RZ, 0x3fc00000 ;  /* 0x3fc00000ff077424 */ /* 0x000fe200078e00ff */
[----:B------:R-:W2:Y:S01]  /*0030*/  LDC.64 R2, c[0x0][0x210] ;  /* 0x00008400ff027b82 */ /* 0x000ea20000000a00 */
[----:B------:R-:W3:Y:S01]  /*0040*/  S2R R5, SR_CTAID.X ;  /* 0x0000000000057919 */ /* 0x000ee20000002500 */
[C---:B-1----:R-:W-:Y:S02]  /*0050*/  LOP3.LUT R0, R6.reuse, 0x1, RZ, 0xc0, !PT ;  /* 0x0000000106007812 */ /* 0x042fe400078ec0ff */
[----:B------:R-:W-:-:S03]  /*0060*/  LOP3.LUT P0, RZ, R6, 0x1e, RZ, 0xc0, !PT ;  /* 0x0000001e06ff7812 */ /* 0x000fc6000780c0ff */
[----:B---3--:R-:W-:-:S04]  /*0070*/  IMAD R5, R5, 0x2, R0 ;  /* 0x0000000205057824 */ /* 0x008fc800078e0200 */
[C---:B--2---:R-:W-:Y:S01]  /*0080*/  IMAD.WIDE R2, R5.reuse, 0x8, R2 ;  /* 0x0000000805027825 */ /* 0x044fe200078e0202 */
[----:B------:R-:W-:Y:S02]  /*0090*/  I2FP.F32.S32 R0, R5 ;  /* 0x0000000500007245 */ /* 0x000fe40000201400 */
[----:B------:R-:W-:-:S03]  /*00a0*/  ISETP.LT.AND P0, PT, R5, 0x2, !P0 ;  /* 0x000000020500780c */ /* 0x000fc60004701270 */
[----:B------:R-:W-:-:S04]  /*00b0*/  FADD R0, R0, 0.5 ;  /* 0x3f00000000007421 */ /* 0x000fc80000000000 */
[----:B------:R-:W-:-:S05]  /*00c0*/  FFMA R0, R0, R7, -0.5 ;  /* 0xbf00000000007423 */ /* 0x000fca0000000007 */
[----:B------:R-:W-:-:S04]  /*00d0*/  FMNMX R0, RZ, R0, !PT ;  /* 0x00000000ff007209 */ /* 0x000fc80007800000 */
[----:B------:R-:W1:Y:S02]  /*00e0*/  F2I.TRUNC.NTZ R4, R0 ;  /* 0x0000000000047305 */ /* 0x000e64000020f100 */
[----:B-1----:R-:W-:Y:S01]  /*00f0*/  SHF.R.S32.HI R5, RZ, 0x1f, R4 ;  /* 0x0000001fff057819 */ /* 0x002fe20000011404 */
[----:B------:R-:W-:Y:S06]  /*0100*/  @!P0 EXIT ;  /* 0x000000000000894d */ /* 0x000fec0003800000 */
[----:B------:R-:W-:Y:S02]  /*0110*/  ULDC.64 UR4, c[0x0][0x208] ;  /* 0x0000820000047ab9 */ /* 0x000fe40000000a00 */
[----:B------:R-:W-:Y:S01]  /*0120*/  STG.E.64 desc[UR4][R2.64], R4 ;  /* 0x0000000402007986 */ /* 0x000fe2000c101b04 */
[----:B------:R-:W-:Y:S05]  /*0130*/  EXIT ;  /* 0x000000000000794d */ /* 0x000fea0003800000 */
.L_x_0:
[----:B------:R-:W-:-:S00]  /*0140*/  BRA `(.L_x_0) ;  /* 0xfffffffc00fc7947 */ /* 0x000fc0000383ffff */
[----:B------:R-:W-:-:S00]  /*0150*/  NOP ;  /* 0x0000000000007918 */ /* 0x000fc00000000000 */
        /* <DEDUP_REMOVED lines=10> */
.L_x_1:


//--------------------- .nv.constant0.triton_poi_fused__to_copy_30 --------------------------
	.section	.nv.constant0.triton_poi_fused__to_copy_30,"a",@progbits
	.sectionflags	@""
	.align	4
.nv.constant0.triton_poi_fused__to_copy_30:
	.zero		540
